//
// Generated by NVIDIA NVVM Compiler
//
// Compiler Build ID: CL-36424714
// Cuda compilation tools, release 13.0, V13.0.88
// Based on NVVM 20.0.0
//

.version 9.0
.target sm_100
.address_size 64

	// .globl	_Z11matrixAdd1DPKfS0_Pfi

.visible .entry _Z11matrixAdd1DPKfS0_Pfi(
	.param .u64 .ptr .align 1 _Z11matrixAdd1DPKfS0_Pfi_param_0,
	.param .u64 .ptr .align 1 _Z11matrixAdd1DPKfS0_Pfi_param_1,
	.param .u64 .ptr .align 1 _Z11matrixAdd1DPKfS0_Pfi_param_2,
	.param .u32 _Z11matrixAdd1DPKfS0_Pfi_param_3
)
{
	.reg .pred 	%p<2>;
	.reg .b32 	%r<7>;
	.reg .b32 	%f<4>;
	.reg .b64 	%rd<11>;

	ld.param.u64 	%rd1, [_Z11matrixAdd1DPKfS0_Pfi_param_0];
	ld.param.u64 	%rd2, [_Z11matrixAdd1DPKfS0_Pfi_param_1];
	ld.param.u64 	%rd3, [_Z11matrixAdd1DPKfS0_Pfi_param_2];
	ld.param.u32 	%r2, [_Z11matrixAdd1DPKfS0_Pfi_param_3];
	mov.u32 	%r3, %ctaid.x;
	mov.u32 	%r4, %ntid.x;
	mov.u32 	%r5, %tid.x;
	mad.lo.s32 	%r1, %r3, %r4, %r5;
	mul.lo.s32 	%r6, %r2, %r2;
	setp.ge.s32 	%p1, %r1, %r6;
	@%p1 bra 	$L__BB0_2;
	cvta.to.global.u64 	%rd4, %rd1;
	cvta.to.global.u64 	%rd5, %rd2;
	cvta.to.global.u64 	%rd6, %rd3;
	mul.wide.s32 	%rd7, %r1, 4;
	add.s64 	%rd8, %rd4, %rd7;
	ld.global.f32 	%f1, [%rd8];
	add.s64 	%rd9, %rd5, %rd7;
	ld.global.f32 	%f2, [%rd9];
	add.f32 	%f3, %f1, %f2;
	add.s64 	%rd10, %rd6, %rd7;
	st.global.f32 	[%rd10], %f3;
$L__BB0_2:
	ret;

}
	// .globl	_Z11matrixAdd2DPKfS0_Pfi
.visible .entry _Z11matrixAdd2DPKfS0_Pfi(
	.param .u64 .ptr .align 1 _Z11matrixAdd2DPKfS0_Pfi_param_0,
	.param .u64 .ptr .align 1 _Z11matrixAdd2DPKfS0_Pfi_param_1,
	.param .u64 .ptr .align 1 _Z11matrixAdd2DPKfS0_Pfi_param_2,
	.param .u32 _Z11matrixAdd2DPKfS0_Pfi_param_3
)
{
	.reg .pred 	%p<2>;
	.reg .b32 	%r<12>;
	.reg .b32 	%f<4>;
	.reg .b64 	%rd<11>;

	ld.param.u64 	%rd1, [_Z11matrixAdd2DPKfS0_Pfi_param_0];
	ld.param.u64 	%rd2, [_Z11matrixAdd2DPKfS0_Pfi_param_1];
	ld.param.u64 	%rd3, [_Z11matrixAdd2DPKfS0_Pfi_param_2];
	ld.param.u32 	%r3, [_Z11matrixAdd2DPKfS0_Pfi_param_3];
	mov.u32 	%r4, %ctaid.y;
	mov.u32 	%r5, %ntid.y;
	mov.u32 	%r6, %tid.y;
	mad.lo.s32 	%r1, %r4, %r5, %r6;
	mov.u32 	%r7, %ctaid.x;
	mov.u32 	%r8, %ntid.x;
	mov.u32 	%r9, %tid.x;
	mad.lo.s32 	%r2, %r7, %r8, %r9;
	max.s32 	%r10, %r1, %r2;
	setp.ge.s32 	%p1, %r10, %r3;
	@%p1 bra 	$L__BB1_2;
	cvta.to.global.u64 	%rd4, %rd1;
	cvta.to.global.u64 	%rd5, %rd2;
	cvta.to.global.u64 	%rd6, %rd3;
	mad.lo.s32 	%r11, %r3, %r1, %r2;
	mul.wide.s32 	%rd7, %r11, 4;
	add.s64 	%rd8, %rd4, %rd7;
	ld.global.f32 	%f1, [%rd8];
	add.s64 	%rd9, %rd5, %rd7;
	ld.global.f32 	%f2, [%rd9];
	add.f32 	%f3, %f1, %f2;
	add.s64 	%rd10, %rd6, %rd7;
	st.global.f32 	[%rd10], %f3;
$L__BB1_2:
	ret;

}


// ===== COMPILED SASS (sm_100) =====

	.target	sm_100

	.elftype	@"ET_EXEC"


//--------------------- .note.nv.tkinfo           --------------------------
	.section	.note.nv.tkinfo,"",@"SHT_NOTE"
	.sectionflags	@"SHF_NOTE_NV_TKINFO"
	.tkinfo
        /*0018*/ 	.word	0x00000002
        /*0030*/ 	.string	""
        /*0030*/ 	.string	"ptxas"
        /*0030*/ 	.string	"Cuda compilation tools, release 13.0, V13.0.88"
        /*0030*/ 	.string	"Build cuda_13.0.r13.0/compiler.36424714_0"
        /*0030*/ 	.string	"-arch sm_100 -m 64 "



//--------------------- .note.nv.cuinfo           --------------------------
	.section	.note.nv.cuinfo,"",@"SHT_NOTE"
	.sectionflags	@"SHF_NOTE_NV_CUINFO"
        /*0018*/ 	.short	0x0002
        /*001a*/ 	.short	0x0064
        /*001c*/ 	.short	0x0082
	.zero		2


//--------------------- .nv.info                  --------------------------
	.section	.nv.info,"",@"SHT_CUDA_INFO"
	.align	4


	//----- nvinfo : EIATTR_REGCOUNT
	.align		4
        /*0000*/ 	.byte	0x04, 0x2f
        /*0002*/ 	.short	(.L_1 - .L_0)
	.align		4
.L_0:
        /*0004*/ 	.word	index@(_Z11matrixAdd1DPKfS0_Pfi)
        /*0008*/ 	.word	0x0000000c


	//----- nvinfo : EIATTR_FRAME_SIZE
	.align		4
.L_1:
        /*000c*/ 	.byte	0x04, 0x11
        /*000e*/ 	.short	(.L_3 - .L_2)
	.align		4
.L_2:
        /*0010*/ 	.word	index@(_Z11matrixAdd1DPKfS0_Pfi)
        /*0014*/ 	.word	0x00000000


	//----- nvinfo : EIATTR_REGCOUNT
	.align		4
.L_3:
        /*0018*/ 	.byte	0x04, 0x2f
        /*001a*/ 	.short	(.L_5 - .L_4)
	.align		4
.L_4:
        /*001c*/ 	.word	index@(_Z11matrixAdd2DPKfS0_Pfi)
        /*0020*/ 	.word	0x0000000c


	//----- nvinfo : EIATTR_FRAME_SIZE
	.align		4
.L_5:
        /*0024*/ 	.byte	0x04, 0x11
        /*0026*/ 	.short	(.L_7 - .L_6)
	.align		4
.L_6:
        /*0028*/ 	.word	index@(_Z11matrixAdd2DPKfS0_Pfi)
        /*002c*/ 	.word	0x00000000


	//----- nvinfo : EIATTR_MIN_STACK_SIZE
	.align		4
.L_7:
        /*0030*/ 	.byte	0x04, 0x12
        /*0032*/ 	.short	(.L_9 - .L_8)
	.align		4
.L_8:
        /*0034*/ 	.word	index@(_Z11matrixAdd2DPKfS0_Pfi)
        /*0038*/ 	.word	0x00000000


	//----- nvinfo : EIATTR_MIN_STACK_SIZE
	.align		4
.L_9:
        /*003c*/ 	.byte	0x04, 0x12
        /*003e*/ 	.short	(.L_11 - .L_10)
	.align		4
.L_10:
        /*0040*/ 	.word	index@(_Z11matrixAdd1DPKfS0_Pfi)
        /*0044*/ 	.word	0x00000000
.L_11:


//--------------------- .nv.compat                --------------------------
	.section	.nv.compat,"",@"SHT_CUDA_COMPAT_INFO"
	.align	4
        /*0000*/ 	.byte	0x02, 0x09, 0x00, 0x00, 0x02, 0x02, 0x01, 0x00, 0x02, 0x05, 0x05, 0x00, 0x03, 0x07, 0x01, 0x01
        /*0010*/ 	.byte	0x02, 0x03, 0x00, 0x00, 0x02, 0x06, 0x01, 0x00, 0x04, 0x0b, 0x08, 0x00, 0x09, 0x00, 0x00, 0x00
        /*0020*/ 	.byte	0x00, 0x00, 0x00, 0x00


//--------------------- .nv.info._Z11matrixAdd2DPKfS0_Pfi --------------------------
	.section	.nv.info._Z11matrixAdd2DPKfS0_Pfi,"",@"SHT_CUDA_INFO"
	.sectionflags	@""
	.align	4


	//----- nvinfo : EIATTR_CUDA_API_VERSION
	.align		4
        /*0000*/ 	.byte	0x04, 0x37
        /*0002*/ 	.short	(.L_13 - .L_12)
.L_12:
        /*0004*/ 	.word	0x00000082


	//----- nvinfo : EIATTR_KPARAM_INFO
	.align		4
.L_13:
        /*0008*/ 	.byte	0x04, 0x17
        /*000a*/ 	.short	(.L_15 - .L_14)
.L_14:
        /*000c*/ 	.word	0x00000000
        /*0010*/ 	.short	0x0003
        /*0012*/ 	.short	0x0018
        /*0014*/ 	.byte	0x00, 0xf0, 0x11, 0x00


	//----- nvinfo : EIATTR_KPARAM_INFO
	.align		4
.L_15:
        /*0018*/ 	.byte	0x04, 0x17
        /*001a*/ 	.short	(.L_17 - .L_16)
.L_16:
        /*001c*/ 	.word	0x00000000
        /*0020*/ 	.short	0x0002
        /*0022*/ 	.short	0x0010
        /*0024*/ 	.byte	0x00, 0xf5, 0x21, 0x00


	//----- nvinfo : EIATTR_KPARAM_INFO
	.align		4
.L_17:
        /*0028*/ 	.byte	0x04, 0x17
        /*002a*/ 	.short	(.L_19 - .L_18)
.L_18:
        /*002c*/ 	.word	0x00000000
        /*0030*/ 	.short	0x0001
        /*0032*/ 	.short	0x0008
        /*0034*/ 	.byte	0x00, 0xf5, 0x21, 0x00


	//----- nvinfo : EIATTR_KPARAM_INFO
	.align		4
.L_19:
        /*0038*/ 	.byte	0x04, 0x17
        /*003a*/ 	.short	(.L_21 - .L_20)
.L_20:
        /*003c*/ 	.word	0x00000000
        /*0040*/ 	.short	0x0000
        /*0042*/ 	.short	0x0000
        /*0044*/ 	.byte	0x00, 0xf5, 0x21, 0x00


	//----- nvinfo : EIATTR_SPARSE_MMA_MASK
	.align		4
.L_21:
        /*0048*/ 	.byte	0x03, 0x50
        /*004a*/ 	.short	0x0000


	//----- nvinfo : EIATTR_MAXREG_COUNT
	.align		4
        /*004c*/ 	.byte	0x03, 0x1b
        /*004e*/ 	.short	0x00ff


	//----- nvinfo : EIATTR_MERCURY_ISA_VERSION
	.align		4
        /*0050*/ 	.byte	0x03, 0x5f
        /*0052*/ 	.short	0x0101


	//----- nvinfo : EIATTR_VRC_CTA_INIT_COUNT
	.align		4
        /*0054*/ 	.byte	0x02, 0x4a
	.zero		1
	.zero		1


	//----- nvinfo : EIATTR_EXIT_INSTR_OFFSETS
	.align		4
        /*0058*/ 	.byte	0x04, 0x1c
        /*005a*/ 	.short	(.L_23 - .L_22)


	//   ....[0]....
.L_22:
        /*005c*/ 	.word	0x000000c0


	//   ....[1]....
        /*0060*/ 	.word	0x00000190


	//----- nvinfo : EIATTR_CBANK_PARAM_SIZE
	.align		4
.L_23:
        /*0064*/ 	.byte	0x03, 0x19
        /*0066*/ 	.short	0x001c


	//----- nvinfo : EIATTR_PARAM_CBANK
	.align		4
        /*0068*/ 	.byte	0x04, 0x0a
        /*006a*/ 	.short	(.L_25 - .L_24)
	.align		4
.L_24:
        /*006c*/ 	.word	index@(.nv.constant0._Z11matrixAdd2DPKfS0_Pfi)
        /*0070*/ 	.short	0x0380
        /*0072*/ 	.short	0x001c


	//----- nvinfo : EIATTR_SW_WAR
	.align		4
.L_25:
        /*0074*/ 	.byte	0x04, 0x36
        /*0076*/ 	.short	(.L_27 - .L_26)
.L_26:
        /*0078*/ 	.word	0x00000008
.L_27:


//--------------------- .nv.info._Z11matrixAdd1DPKfS0_Pfi --------------------------
	.section	.nv.info._Z11matrixAdd1DPKfS0_Pfi,"",@"SHT_CUDA_INFO"
	.sectionflags	@""
	.align	4


	//----- nvinfo : EIATTR_CUDA_API_VERSION
	.align		4
        /*0000*/ 	.byte	0x04, 0x37
        /*0002*/ 	.short	(.L_29 - .L_28)
.L_28:
        /*0004*/ 	.word	0x00000082


	//----- nvinfo : EIATTR_KPARAM_INFO
	.align		4
.L_29:
        /*0008*/ 	.byte	0x04, 0x17
        /*000a*/ 	.short	(.L_31 - .L_30)
.L_30:
        /*000c*/ 	.word	0x00000000
        /*0010*/ 	.short	0x0003
        /*0012*/ 	.short	0x0018
        /*0014*/ 	.byte	0x00, 0xf0, 0x11, 0x00


	//----- nvinfo : EIATTR_KPARAM_INFO
	.align		4
.L_31:
        /*0018*/ 	.byte	0x04, 0x17
        /*001a*/ 	.short	(.L_33 - .L_32)
.L_32:
        /*001c*/ 	.word	0x00000000
        /*0020*/ 	.short	0x0002
        /*0022*/ 	.short	0x0010
        /*0024*/ 	.byte	0x00, 0xf5, 0x21, 0x00


	//----- nvinfo : EIATTR_KPARAM_INFO
	.align		4
.L_33:
        /*0028*/ 	.byte	0x04, 0x17
        /*002a*/ 	.short	(.L_35 - .L_34)
.L_34:
        /*002c*/ 	.word	0x00000000
        /*0030*/ 	.short	0x0001
        /*0032*/ 	.short	0x0008
        /*0034*/ 	.byte	0x00, 0xf5, 0x21, 0x00


	//----- nvinfo : EIATTR_KPARAM_INFO
	.align		4
.L_35:
        /*0038*/ 	.byte	0x04, 0x17
        /*003a*/ 	.short	(.L_37 - .L_36)
.L_36:
        /*003c*/ 	.word	0x00000000
        /*0040*/ 	.short	0x0000
        /*0042*/ 	.short	0x0000
        /*0044*/ 	.byte	0x00, 0xf5, 0x21, 0x00


	//----- nvinfo : EIATTR_SPARSE_MMA_MASK
	.align		4
.L_37:
        /*0048*/ 	.byte	0x03, 0x50
        /*004a*/ 	.short	0x0000


	//----- nvinfo : EIATTR_MAXREG_COUNT
	.align		4
        /*004c*/ 	.byte	0x03, 0x1b
        /*004e*/ 	.short	0x00ff


	//----- nvinfo : EIATTR_MERCURY_ISA_VERSION
	.align		4
        /*0050*/ 	.byte	0x03, 0x5f
        /*0052*/ 	.short	0x0101


	//----- nvinfo : EIATTR_VRC_CTA_INIT_COUNT
	.align		4
        /*0054*/ 	.byte	0x02, 0x4a
	.zero		1
	.zero		1


	//----- nvinfo : EIATTR_EXIT_INSTR_OFFSETS
	.align		4
        /*0058*/ 	.byte	0x04, 0x1c
        /*005a*/ 	.short	(.L_39 - .L_38)


	//   ....[0]....
.L_38:
        /*005c*/ 	.word	0x00000080


	//   ....[1]....
        /*0060*/ 	.word	0x00000140


	//----- nvinfo : EIATTR_CBANK_PARAM_SIZE
	.align		4
.L_39:
        /*0064*/ 	.byte	0x03, 0x19
        /*0066*/ 	.short	0x001c


	//----- nvinfo : EIATTR_PARAM_CBANK
	.align		4
        /*0068*/ 	.byte	0x04, 0x0a
        /*006a*/ 	.short	(.L_41 - .L_40)
	.align		4
.L_40:
        /*006c*/ 	.word	index@(.nv.constant0._Z11matrixAdd1DPKfS0_Pfi)
        /*0070*/ 	.short	0x0380
        /*0072*/ 	.short	0x001c


	//----- nvinfo : EIATTR_SW_WAR
	.align		4
.L_41:
        /*0074*/ 	.byte	0x04, 0x36
        /*0076*/ 	.short	(.L_43 - .L_42)
.L_42:
        /*0078*/ 	.word	0x00000008
.L_43:


//--------------------- .nv.callgraph             --------------------------
	.section	.nv.callgraph,"",@"SHT_CUDA_CALLGRAPH"
	.align	4
	.sectionentsize	8
	.align		4
        /*0000*/ 	.word	0x00000000
	.align		4
        /*0004*/ 	.word	0xffffffff
	.align		4
        /*0008*/ 	.word	0x00000000
	.align		4
        /*000c*/ 	.word	0xfffffffe
	.align		4
        /*0010*/ 	.word	0x00000000
	.align		4
        /*0014*/ 	.word	0xfffffffd
	.align		4
        /*0018*/ 	.word	0x00000000
	.align		4
        /*001c*/ 	.word	0xfffffffc


//--------------------- .text._Z11matrixAdd2DPKfS0_Pfi --------------------------
	.section	.text._Z11matrixAdd2DPKfS0_Pfi,"ax",@progbits
	.align	128
        .global         _Z11matrixAdd2DPKfS0_Pfi
        .type           _Z11matrixAdd2DPKfS0_Pfi,@function
        .size           _Z11matrixAdd2DPKfS0_Pfi,(.L_x_2 - _Z11matrixAdd2DPKfS0_Pfi)
        .other          _Z11matrixAdd2DPKfS0_Pfi,@"STO_CUDA_ENTRY STV_DEFAULT"
_Z11matrixAdd2DPKfS0_Pfi:
.text._Z11matrixAdd2DPKfS0_Pfi:
[----:B------:R-:W-:Y:S01]  /*0000*/  LDC R1, c[0x0][0x37c] ;  /* 0x0000df00ff017b82 */ /* 0x000fe20000000800 */
[----:B------:R-:W0:Y:S07]  /*0010*/  S2R R3, SR_TID.Y ;  /* 0x0000000000037919 */ /* 0x000e2e0000002200 */
[----:B------:R-:W0:Y:S01]  /*0020*/  LDC R0, c[0x0][0x364] ;  /* 0x0000d900ff007b82 */ /* 0x000e220000000800 */
[----:B------:R-:W1:Y:S01]  /*0030*/  LDCU UR6, c[0x0][0x398] ;  /* 0x00007300ff0677ac */ /* 0x000e620008000800 */
[----:B------:R-:W2:Y:S06]  /*0040*/  S2R R2, SR_TID.X ;  /* 0x0000000000027919 */ /* 0x000eac0000002100 */
[----:B------:R-:W0:Y:S08]  /*0050*/  S2UR UR4, SR_CTAID.Y ;  /* 0x00000000000479c3 */ /* 0x000e300000002600 */
[----:B------:R-:W2:Y:S08]  /*0060*/  S2UR UR5, SR_CTAID.X ;  /* 0x00000000000579c3 */ /* 0x000eb00000002500 */
[----:B------:R-:W2:Y:S01]  /*0070*/  LDC R7, c[0x0][0x360] ;  /* 0x0000d800ff077b82 */ /* 0x000ea20000000800 */
[----:B0-----:R-:W-:-:S02]  /*0080*/  IMAD R0, R0, UR4, R3 ;  /* 0x0000000400007c24 */ /* 0x001fc4000f8e0203 */
[----:B--2---:R-:W-:-:S05]  /*0090*/  IMAD R7, R7, UR5, R2 ;  /* 0x0000000507077c24 */ /* 0x004fca000f8e0202 */
[----:B------:R-:W-:-:S04]  /*00a0*/  VIMNMX R2, PT, PT, R0, R7, !PT ;  /* 0x0000000700027248 */ /* 0x000fc80007fe0100 */
[----:B-1----:R-:W-:-:S13]  /*00b0*/  ISETP.GE.AND P0, PT, R2, UR6, PT ;  /* 0x0000000602007c0c */ /* 0x002fda000bf06270 */
[----:B------:R-:W-:Y:S05]  /*00c0*/  @P0 EXIT ;  /* 0x000000000000094d */ /* 0x000fea0003800000 */
[----:B------:R-:W0:Y:S01]  /*00d0*/  LDC.64 R2, c[0x0][0x380] ;  /* 0x0000e000ff027b82 */ /* 0x000e220000000a00 */
[----:B------:R-:W1:Y:S01]  /*00e0*/  LDCU.64 UR4, c[0x0][0x358] ;  /* 0x00006b00ff0477ac */ /* 0x000e620008000a00 */
[----:B------:R-:W-:-:S06]  /*00f0*/  IMAD R9, R0, UR6, R7 ;  /* 0x0000000600097c24 */ /* 0x000fcc000f8e0207 */
[----:B------:R-:W2:Y:S08]  /*0100*/  LDC.64 R4, c[0x0][0x388] ;  /* 0x0000e200ff047b82 */ /* 0x000eb00000000a00 */
[----:B------:R-:W3:Y:S01]  /*0110*/  LDC.64 R6, c[0x0][0x390] ;  /* 0x0000e400ff067b82 */ /* 0x000ee20000000a00 */
[----:B0-----:R-:W-:-:S06]  /*0120*/  IMAD.WIDE R2, R9, 0x4, R2 ;  /* 0x0000000409027825 */ /* 0x001fcc00078e0202 */
[----:B-1----:R-:W4:Y:S01]  /*0130*/  LDG.E R2, desc[UR4][R2.64] ;  /* 0x0000000402027981 */ /* 0x002f22000c1e1900 */
[----:B--2---:R-:W-:-:S06]  /*0140*/  IMAD.WIDE R4, R9, 0x4, R4 ;  /* 0x0000000409047825 */ /* 0x004fcc00078e0204 */
[----:B------:R-:W4:Y:S01]  /*0150*/  LDG.E R5, desc[UR4][R4.64] ;  /* 0x0000000404057981 */ /* 0x000f22000c1e1900 */
[----:B---3--:R-:W-:-:S04]  /*0160*/  IMAD.WIDE R6, R9, 0x4, R6 ;  /* 0x0000000409067825 */ /* 0x008fc800078e0206 */
[----:B----4-:R-:W-:-:S05]  /*0170*/  FADD R9, R2, R5 ;  /* 0x0000000502097221 */ /* 0x010fca0000000000 */
[----:B------:R-:W-:Y:S01]  /*0180*/  STG.E desc[UR4][R6.64], R9 ;  /* 0x0000000906007986 */ /* 0x000fe2000c101904 */
[----:B------:R-:W-:Y:S05]  /*0190*/  EXIT ;  /* 0x000000000000794d */ /* 0x000fea0003800000 */
.L_x_0:
[----:B------:R-:W-:-:S00]  /*01a0*/  BRA `(.L_x_0) ;  /* 0xfffffffc00fc7947 */ /* 0x000fc0000383ffff */
[----:B------:R-:W-:-:S00]  /*01b0*/  NOP ;  /* 0x0000000000007918 */ /* 0x000fc00000000000 */
        /* <DEDUP_REMOVED lines=12> */
.L_x_2:


//--------------------- .text._Z11matrixAdd1DPKfS0_Pfi --------------------------
	.section	.text._Z11matrixAdd1DPKfS0_Pfi,"ax",@progbits
	.align	128
        .global         _Z11matrixAdd1DPKfS0_Pfi
        .type           _Z11matrixAdd1DPKfS0_Pfi,@function
        .size           _Z11matrixAdd1DPKfS0_Pfi,(.L_x_3 - _Z11matrixAdd1DPKfS0_Pfi)
        .other          _Z11matrixAdd1DPKfS0_Pfi,@"STO_CUDA_ENTRY STV_DEFAULT"
_Z11matrixAdd1DPKfS0_Pfi:
.text._Z11matrixAdd1DPKfS0_Pfi:
[----:B------:R-:W-:Y:S01]  /*0000*/  LDC R1, c[0x0][0x37c] ;  /* 0x0000df00ff017b82 */ /* 0x000fe20000000800 */
[----:B------:R-:W0:Y:S07]  /*0010*/  S2R R0, SR_TID.X ;  /* 0x0000000000007919 */ /* 0x000e2e0000002100 */
[----:B------:R-:W0:Y:S01]  /*0020*/  S2UR UR5, SR_CTAID.X ;  /* 0x00000000000579c3 */ /* 0x000e220000002500 */
[----:B------:R-:W1:Y:S07]  /*0030*/  LDCU UR4, c[0x0][0x398] ;  /* 0x00007300ff0477ac */ /* 0x000e6e0008000800 */
[----:B------:R-:W0:Y:S01]  /*0040*/  LDC R9, c[0x0][0x360] ;  /* 0x0000d800ff097b82 */ /* 0x000e220000000800 */
[----:B-1----:R-:W-:Y:S01]  /*0050*/  UIMAD UR4, UR4, UR4, URZ ;  /* 0x00000004040472a4 */ /* 0x002fe2000f8e02ff */
[----:B0-----:R-:W-:-:S05]  /*0060*/  IMAD R9, R9, UR5, R0 ;  /* 0x0000000509097c24 */ /* 0x001fca000f8e0200 */
[----:B------:R-:W-:-:S13]  /*0070*/  ISETP.GE.AND P0, PT, R9, UR4, PT ;  /* 0x0000000409007c0c */ /* 0x000fda000bf06270 */
[----:B------:R-:W-:Y:S05]  /*0080*/  @P0 EXIT ;  /* 0x000000000000094d */ /* 0x000fea0003800000 */
[----:B------:R-:W0:Y:S01]  /*0090*/  LDC.64 R2, c[0x0][0x380] ;  /* 0x0000e000ff027b82 */ /* 0x000e220000000a00 */
[----:B------:R-:W1:Y:S07]  /*00a0*/  LDCU.64 UR4, c[0x0][0x358] ;  /* 0x00006b00ff0477ac */ /* 0x000e6e0008000a00 */
        /* <DEDUP_REMOVED lines=10> */
.L_x_1:
        /* <DEDUP_REMOVED lines=11> */
.L_x_3:


//--------------------- .nv.shared.reserved.0     --------------------------
	.section	.nv.shared.reserved.0,"aw",@nobits
	.weak		__nv_reservedSMEM_offset_0_alias
	.size		__nv_reservedSMEM_offset_0_alias, 0, 64
	.other		__nv_reservedSMEM_offset_0_alias,@"STO_CUDA_RESERVED_SHARED STV_DEFAULT"
__nv_reservedSMEM_offset_0_alias:
	.zero		0
	.zero		64


//--------------------- .nv.constant0._Z11matrixAdd2DPKfS0_Pfi --------------------------
	.section	.nv.constant0._Z11matrixAdd2DPKfS0_Pfi,"a",@progbits
	.sectionflags	@""
	.align	4
.nv.constant0._Z11matrixAdd2DPKfS0_Pfi:
	.zero		924


//--------------------- .nv.constant0._Z11matrixAdd1DPKfS0_Pfi --------------------------
	.section	.nv.constant0._Z11matrixAdd1DPKfS0_Pfi,"a",@progbits
	.sectionflags	@""
	.align	4
.nv.constant0._Z11matrixAdd1DPKfS0_Pfi:
	.zero		924


//--------------------- SYMBOLS --------------------------

	.type		.nv.reservedSmem.offset0,@object
	.size		.nv.reservedSmem.offset0,0x4
